//
// Generated by NVIDIA NVVM Compiler
//
// Compiler Build ID: CL-36424714
// Cuda compilation tools, release 13.0, V13.0.88
// Based on NVVM 20.0.0
//

.version 9.0
.target sm_100
.address_size 64

	// .globl	_Z18process_block_fullPiiiii

.visible .entry _Z18process_block_fullPiiiii(
	.param .u64 .ptr .align 1 _Z18process_block_fullPiiiii_param_0,
	.param .u32 _Z18process_block_fullPiiiii_param_1,
	.param .u32 _Z18process_block_fullPiiiii_param_2,
	.param .u32 _Z18process_block_fullPiiiii_param_3,
	.param .u32 _Z18process_block_fullPiiiii_param_4
)
{
	.reg .b32 	%r<24>;
	.reg .b64 	%rd<9>;

	ld.param.u64 	%rd1, [_Z18process_block_fullPiiiii_param_0];
	ld.param.u32 	%r1, [_Z18process_block_fullPiiiii_param_1];
	ld.param.u32 	%r2, [_Z18process_block_fullPiiiii_param_2];
	ld.param.u32 	%r3, [_Z18process_block_fullPiiiii_param_3];
	ld.param.u32 	%r4, [_Z18process_block_fullPiiiii_param_4];
	cvta.to.global.u64 	%rd2, %rd1;
	mov.u32 	%r5, %ctaid.y;
	mov.u32 	%r6, %ntid.y;
	mov.u32 	%r7, %tid.y;
	mad.lo.s32 	%r8, %r5, %r6, %r7;
	add.s32 	%r9, %r8, %r3;
	mov.u32 	%r10, %ctaid.x;
	mov.u32 	%r11, %ntid.x;
	mov.u32 	%r12, %tid.x;
	mad.lo.s32 	%r13, %r10, %r11, %r12;
	add.s32 	%r14, %r13, %r4;
	mul.lo.s32 	%r15, %r9, %r1;
	add.s32 	%r16, %r15, %r14;
	add.s32 	%r17, %r15, %r2;
	mad.lo.s32 	%r18, %r2, %r1, %r14;
	mul.wide.s32 	%rd3, %r17, 4;
	add.s64 	%rd4, %rd2, %rd3;
	ld.global.u32 	%r19, [%rd4];
	mul.wide.s32 	%rd5, %r18, 4;
	add.s64 	%rd6, %rd2, %rd5;
	ld.global.u32 	%r20, [%rd6];
	add.s32 	%r21, %r20, %r19;
	mul.wide.s32 	%rd7, %r16, 4;
	add.s64 	%rd8, %rd2, %rd7;
	ld.global.u32 	%r22, [%rd8];
	min.s32 	%r23, %r22, %r21;
	st.global.u32 	[%rd8], %r23;
	ret;

}
	// .globl	_Z21process_block_partialPiiiii
.visible .entry _Z21process_block_partialPiiiii(
	.param .u64 .ptr .align 1 _Z21process_block_partialPiiiii_param_0,
	.param .u32 _Z21process_block_partialPiiiii_param_1,
	.param .u32 _Z21process_block_partialPiiiii_param_2,
	.param .u32 _Z21process_block_partialPiiiii_param_3,
	.param .u32 _Z21process_block_partialPiiiii_param_4
)
{
	.reg .pred 	%p<2>;
	.reg .b32 	%r<25>;
	.reg .b64 	%rd<9>;

	ld.param.u64 	%rd1, [_Z21process_block_partialPiiiii_param_0];
	ld.param.u32 	%r3, [_Z21process_block_partialPiiiii_param_1];
	ld.param.u32 	%r4, [_Z21process_block_partialPiiiii_param_2];
	ld.param.u32 	%r5, [_Z21process_block_partialPiiiii_param_3];
	ld.param.u32 	%r6, [_Z21process_block_partialPiiiii_param_4];
	mov.u32 	%r7, %ctaid.y;
	mov.u32 	%r8, %ntid.y;
	mov.u32 	%r9, %tid.y;
	mad.lo.s32 	%r10, %r7, %r8, %r9;
	add.s32 	%r1, %r10, %r5;
	mov.u32 	%r11, %ctaid.x;
	mov.u32 	%r12, %ntid.x;
	mov.u32 	%r13, %tid.x;
	mad.lo.s32 	%r14, %r11, %r12, %r13;
	add.s32 	%r2, %r14, %r6;
	max.s32 	%r15, %r1, %r2;
	setp.ge.s32 	%p1, %r15, %r3;
	@%p1 bra 	$L__BB1_2;
	cvta.to.global.u64 	%rd2, %rd1;
	mul.lo.s32 	%r16, %r1, %r3;
	add.s32 	%r17, %r16, %r2;
	add.s32 	%r18, %r16, %r4;
	mad.lo.s32 	%r19, %r4, %r3, %r2;
	mul.wide.s32 	%rd3, %r18, 4;
	add.s64 	%rd4, %rd2, %rd3;
	ld.global.u32 	%r20, [%rd4];
	mul.wide.s32 	%rd5, %r19, 4;
	add.s64 	%rd6, %rd2, %rd5;
	ld.global.u32 	%r21, [%rd6];
	add.s32 	%r22, %r21, %r20;
	mul.wide.s32 	%rd7, %r17, 4;
	add.s64 	%rd8, %rd2, %rd7;
	ld.global.u32 	%r23, [%rd8];
	min.s32 	%r24, %r23, %r22;
	st.global.u32 	[%rd8], %r24;
$L__BB1_2:
	ret;

}
	// .globl	_Z16normal_fw_kernelPiii
.visible .entry _Z16normal_fw_kernelPiii(
	.param .u64 .ptr .align 1 _Z16normal_fw_kernelPiii_param_0,
	.param .u32 _Z16normal_fw_kernelPiii_param_1,
	.param .u32 _Z16normal_fw_kernelPiii_param_2
)
{
	.reg .pred 	%p<2>;
	.reg .b32 	%r<21>;
	.reg .b64 	%rd<9>;

	ld.param.u64 	%rd1, [_Z16normal_fw_kernelPiii_param_0];
	ld.param.u32 	%r3, [_Z16normal_fw_kernelPiii_param_1];
	ld.param.u32 	%r4, [_Z16normal_fw_kernelPiii_param_2];
	mov.u32 	%r5, %ctaid.y;
	mov.u32 	%r6, %ntid.y;
	mov.u32 	%r7, %tid.y;
	mad.lo.s32 	%r1, %r5, %r6, %r7;
	mov.u32 	%r8, %ctaid.x;
	mov.u32 	%r9, %ntid.x;
	mov.u32 	%r10, %tid.x;
	mad.lo.s32 	%r2, %r8, %r9, %r10;
	max.s32 	%r11, %r1, %r2;
	setp.ge.s32 	%p1, %r11, %r3;
	@%p1 bra 	$L__BB2_2;
	cvta.to.global.u64 	%rd2, %rd1;
	mul.lo.s32 	%r12, %r3, %r1;
	add.s32 	%r13, %r12, %r2;
	add.s32 	%r14, %r12, %r4;
	mad.lo.s32 	%r15, %r4, %r3, %r2;
	mul.wide.s32 	%rd3, %r14, 4;
	add.s64 	%rd4, %rd2, %rd3;
	ld.global.u32 	%r16, [%rd4];
	mul.wide.s32 	%rd5, %r15, 4;
	add.s64 	%rd6, %rd2, %rd5;
	ld.global.u32 	%r17, [%rd6];
	add.s32 	%r18, %r17, %r16;
	mul.wide.s32 	%rd7, %r13, 4;
	add.s64 	%rd8, %rd2, %rd7;
	ld.global.u32 	%r19, [%rd8];
	min.s32 	%r20, %r19, %r18;
	st.global.u32 	[%rd8], %r20;
$L__BB2_2:
	ret;

}


// ===== COMPILED SASS (sm_100) =====

	.target	sm_100

	.elftype	@"ET_EXEC"


//--------------------- .note.nv.tkinfo           --------------------------
	.section	.note.nv.tkinfo,"",@"SHT_NOTE"
	.sectionflags	@"SHF_NOTE_NV_TKINFO"
	.tkinfo
        /*0018*/ 	.word	0x00000002
        /*0030*/ 	.string	""
        /*0030*/ 	.string	"ptxas"
        /*0030*/ 	.string	"Cuda compilation tools, release 13.0, V13.0.88"
        /*0030*/ 	.string	"Build cuda_13.0.r13.0/compiler.36424714_0"
        /*0030*/ 	.string	"-arch sm_100 -m 64 "



//--------------------- .note.nv.cuinfo           --------------------------
	.section	.note.nv.cuinfo,"",@"SHT_NOTE"
	.sectionflags	@"SHF_NOTE_NV_CUINFO"
        /*0018*/ 	.short	0x0002
        /*001a*/ 	.short	0x0064
        /*001c*/ 	.short	0x0082
	.zero		2


//--------------------- .nv.info                  --------------------------
	.section	.nv.info,"",@"SHT_CUDA_INFO"
	.align	4


	//----- nvinfo : EIATTR_REGCOUNT
	.align		4
        /*0000*/ 	.byte	0x04, 0x2f
        /*0002*/ 	.short	(.L_1 - .L_0)
	.align		4
.L_0:
        /*0004*/ 	.word	index@(_Z18process_block_fullPiiiii)
        /*0008*/ 	.word	0x0000000e


	//----- nvinfo : EIATTR_FRAME_SIZE
	.align		4
.L_1:
        /*000c*/ 	.byte	0x04, 0x11
        /*000e*/ 	.short	(.L_3 - .L_2)
	.align		4
.L_2:
        /*0010*/ 	.word	index@(_Z18process_block_fullPiiiii)
        /*0014*/ 	.word	0x00000000


	//----- nvinfo : EIATTR_REGCOUNT
	.align		4
.L_3:
        /*0018*/ 	.byte	0x04, 0x2f
        /*001a*/ 	.short	(.L_5 - .L_4)
	.align		4
.L_4:
        /*001c*/ 	.word	index@(_Z21process_block_partialPiiiii)
        /*0020*/ 	.word	0x0000000e


	//----- nvinfo : EIATTR_FRAME_SIZE
	.align		4
.L_5:
        /*0024*/ 	.byte	0x04, 0x11
        /*0026*/ 	.short	(.L_7 - .L_6)
	.align		4
.L_6:
        /*0028*/ 	.word	index@(_Z21process_block_partialPiiiii)
        /*002c*/ 	.word	0x00000000


	//----- nvinfo : EIATTR_REGCOUNT
	.align		4
.L_7:
        /*0030*/ 	.byte	0x04, 0x2f
        /*0032*/ 	.short	(.L_9 - .L_8)
	.align		4
.L_8:
        /*0034*/ 	.word	index@(_Z16normal_fw_kernelPiii)
        /*0038*/ 	.word	0x0000000e


	//----- nvinfo : EIATTR_FRAME_SIZE
	.align		4
.L_9:
        /*003c*/ 	.byte	0x04, 0x11
        /*003e*/ 	.short	(.L_11 - .L_10)
	.align		4
.L_10:
        /*0040*/ 	.word	index@(_Z16normal_fw_kernelPiii)
        /*0044*/ 	.word	0x00000000


	//----- nvinfo : EIATTR_MIN_STACK_SIZE
	.align		4
.L_11:
        /*0048*/ 	.byte	0x04, 0x12
        /*004a*/ 	.short	(.L_13 - .L_12)
	.align		4
.L_12:
        /*004c*/ 	.word	index@(_Z16normal_fw_kernelPiii)
        /*0050*/ 	.word	0x00000000


	//----- nvinfo : EIATTR_MIN_STACK_SIZE
	.align		4
.L_13:
        /*0054*/ 	.byte	0x04, 0x12
        /*0056*/ 	.short	(.L_15 - .L_14)
	.align		4
.L_14:
        /*0058*/ 	.word	index@(_Z21process_block_partialPiiiii)
        /*005c*/ 	.word	0x00000000


	//----- nvinfo : EIATTR_MIN_STACK_SIZE
	.align		4
.L_15:
        /*0060*/ 	.byte	0x04, 0x12
        /*0062*/ 	.short	(.L_17 - .L_16)
	.align		4
.L_16:
        /*0064*/ 	.word	index@(_Z18process_block_fullPiiiii)
        /*0068*/ 	.word	0x00000000
.L_17:


//--------------------- .nv.compat                --------------------------
	.section	.nv.compat,"",@"SHT_CUDA_COMPAT_INFO"
	.align	4
        /*0000*/ 	.byte	0x02, 0x09, 0x00, 0x00, 0x02, 0x02, 0x01, 0x00, 0x02, 0x05, 0x05, 0x00, 0x03, 0x07, 0x01, 0x01
        /*0010*/ 	.byte	0x02, 0x03, 0x00, 0x00, 0x02, 0x06, 0x01, 0x00, 0x04, 0x0b, 0x08, 0x00, 0x09, 0x00, 0x00, 0x00
        /*0020*/ 	.byte	0x00, 0x00, 0x00, 0x00


//--------------------- .nv.info._Z16normal_fw_kernelPiii --------------------------
	.section	.nv.info._Z16normal_fw_kernelPiii,"",@"SHT_CUDA_INFO"
	.sectionflags	@""
	.align	4


	//----- nvinfo : EIATTR_CUDA_API_VERSION
	.align		4
        /*0000*/ 	.byte	0x04, 0x37
        /*0002*/ 	.short	(.L_19 - .L_18)
.L_18:
        /*0004*/ 	.word	0x00000082


	//----- nvinfo : EIATTR_KPARAM_INFO
	.align		4
.L_19:
        /*0008*/ 	.byte	0x04, 0x17
        /*000a*/ 	.short	(.L_21 - .L_20)
.L_20:
        /*000c*/ 	.word	0x00000000
        /*0010*/ 	.short	0x0002
        /*0012*/ 	.short	0x000c
        /*0014*/ 	.byte	0x00, 0xf0, 0x11, 0x00


	//----- nvinfo : EIATTR_KPARAM_INFO
	.align		4
.L_21:
        /*0018*/ 	.byte	0x04, 0x17
        /*001a*/ 	.short	(.L_23 - .L_22)
.L_22:
        /*001c*/ 	.word	0x00000000
        /*0020*/ 	.short	0x0001
        /*0022*/ 	.short	0x0008
        /*0024*/ 	.byte	0x00, 0xf0, 0x11, 0x00


	//----- nvinfo : EIATTR_KPARAM_INFO
	.align		4
.L_23:
        /*0028*/ 	.byte	0x04, 0x17
        /*002a*/ 	.short	(.L_25 - .L_24)
.L_24:
        /*002c*/ 	.word	0x00000000
        /*0030*/ 	.short	0x0000
        /*0032*/ 	.short	0x0000
        /*0034*/ 	.byte	0x00, 0xf5, 0x21, 0x00


	//----- nvinfo : EIATTR_SPARSE_MMA_MASK
	.align		4
.L_25:
        /*0038*/ 	.byte	0x03, 0x50
        /*003a*/ 	.short	0x0000


	//----- nvinfo : EIATTR_MAXREG_COUNT
	.align		4
        /*003c*/ 	.byte	0x03, 0x1b
        /*003e*/ 	.short	0x00ff


	//----- nvinfo : EIATTR_MERCURY_ISA_VERSION
	.align		4
        /*0040*/ 	.byte	0x03, 0x5f
        /*0042*/ 	.short	0x0101


	//----- nvinfo : EIATTR_VRC_CTA_INIT_COUNT
	.align		4
        /*0044*/ 	.byte	0x02, 0x4a
	.zero		1
	.zero		1


	//----- nvinfo : EIATTR_EXIT_INSTR_OFFSETS
	.align		4
        /*0048*/ 	.byte	0x04, 0x1c
        /*004a*/ 	.short	(.L_27 - .L_26)


	//   ....[0]....
.L_26:
        /*004c*/ 	.word	0x000000c0


	//   ....[1]....
        /*0050*/ 	.word	0x000001b0


	//----- nvinfo : EIATTR_CBANK_PARAM_SIZE
	.align		4
.L_27:
        /*0054*/ 	.byte	0x03, 0x19
        /*0056*/ 	.short	0x0010


	//----- nvinfo : EIATTR_PARAM_CBANK
	.align		4
        /*0058*/ 	.byte	0x04, 0x0a
        /*005a*/ 	.short	(.L_29 - .L_28)
	.align		4
.L_28:
        /*005c*/ 	.word	index@(.nv.constant0._Z16normal_fw_kernelPiii)
        /*0060*/ 	.short	0x0380
        /*0062*/ 	.short	0x0010


	//----- nvinfo : EIATTR_SW_WAR
	.align		4
.L_29:
        /*0064*/ 	.byte	0x04, 0x36
        /*0066*/ 	.short	(.L_31 - .L_30)
.L_30:
        /*0068*/ 	.word	0x00000008
.L_31:


//--------------------- .nv.info._Z21process_block_partialPiiiii --------------------------
	.section	.nv.info._Z21process_block_partialPiiiii,"",@"SHT_CUDA_INFO"
	.sectionflags	@""
	.align	4


	//----- nvinfo : EIATTR_CUDA_API_VERSION
	.align		4
        /*0000*/ 	.byte	0x04, 0x37
        /*0002*/ 	.short	(.L_33 - .L_32)
.L_32:
        /*0004*/ 	.word	0x00000082


	//----- nvinfo : EIATTR_KPARAM_INFO
	.align		4
.L_33:
        /*0008*/ 	.byte	0x04, 0x17
        /*000a*/ 	.short	(.L_35 - .L_34)
.L_34:
        /*000c*/ 	.word	0x00000000
        /*0010*/ 	.short	0x0004
        /*0012*/ 	.short	0x0014
        /*0014*/ 	.byte	0x00, 0xf0, 0x11, 0x00


	//----- nvinfo : EIATTR_KPARAM_INFO
	.align		4
.L_35:
        /*0018*/ 	.byte	0x04, 0x17
        /*001a*/ 	.short	(.L_37 - .L_36)
.L_36:
        /*001c*/ 	.word	0x00000000
        /*0020*/ 	.short	0x0003
        /*0022*/ 	.short	0x0010
        /*0024*/ 	.byte	0x00, 0xf0, 0x11, 0x00


	//----- nvinfo : EIATTR_KPARAM_INFO
	.align		4
.L_37:
        /*0028*/ 	.byte	0x04, 0x17
        /*002a*/ 	.short	(.L_39 - .L_38)
.L_38:
        /*002c*/ 	.word	0x00000000
        /*0030*/ 	.short	0x0002
        /*0032*/ 	.short	0x000c
        /*0034*/ 	.byte	0x00, 0xf0, 0x11, 0x00


	//----- nvinfo : EIATTR_KPARAM_INFO
	.align		4
.L_39:
        /*0038*/ 	.byte	0x04, 0x17
        /*003a*/ 	.short	(.L_41 - .L_40)
.L_40:
        /*003c*/ 	.word	0x00000000
        /*0040*/ 	.short	0x0001
        /*0042*/ 	.short	0x0008
        /*0044*/ 	.byte	0x00, 0xf0, 0x11, 0x00


	//----- nvinfo : EIATTR_KPARAM_INFO
	.align		4
.L_41:
        /*0048*/ 	.byte	0x04, 0x17
        /*004a*/ 	.short	(.L_43 - .L_42)
.L_42:
        /*004c*/ 	.word	0x00000000
        /*0050*/ 	.short	0x0000
        /*0052*/ 	.short	0x0000
        /*0054*/ 	.byte	0x00, 0xf5, 0x21, 0x00


	//----- nvinfo : EIATTR_SPARSE_MMA_MASK
	.align		4
.L_43:
        /*0058*/ 	.byte	0x03, 0x50
        /*005a*/ 	.short	0x0000


	//----- nvinfo : EIATTR_MAXREG_COUNT
	.align		4
        /*005c*/ 	.byte	0x03, 0x1b
        /*005e*/ 	.short	0x00ff


	//----- nvinfo : EIATTR_MERCURY_ISA_VERSION
	.align		4
        /*0060*/ 	.byte	0x03, 0x5f
        /*0062*/ 	.short	0x0101


	//----- nvinfo : EIATTR_VRC_CTA_INIT_COUNT
	.align		4
        /*0064*/ 	.byte	0x02, 0x4a
	.zero		1
	.zero		1


	//----- nvinfo : EIATTR_EXIT_INSTR_OFFSETS
	.align		4
        /*0068*/ 	.byte	0x04, 0x1c
        /*006a*/ 	.short	(.L_45 - .L_44)


	//   ....[0]....
.L_44:
        /*006c*/ 	.word	0x000000f0


	//   ....[1]....
        /*0070*/ 	.word	0x000001e0


	//----- nvinfo : EIATTR_CBANK_PARAM_SIZE
	.align		4
.L_45:
        /*0074*/ 	.byte	0x03, 0x19
        /*0076*/ 	.short	0x0018


	//----- nvinfo : EIATTR_PARAM_CBANK
	.align		4
        /*0078*/ 	.byte	0x04, 0x0a
        /*007a*/ 	.short	(.L_47 - .L_46)
	.align		4
.L_46:
        /*007c*/ 	.word	index@(.nv.constant0._Z21process_block_partialPiiiii)
        /*0080*/ 	.short	0x0380
        /*0082*/ 	.short	0x0018


	//----- nvinfo : EIATTR_SW_WAR
	.align		4
.L_47:
        /*0084*/ 	.byte	0x04, 0x36
        /*0086*/ 	.short	(.L_49 - .L_48)
.L_48:
        /*0088*/ 	.word	0x00000008
.L_49:


//--------------------- .nv.info._Z18process_block_fullPiiiii --------------------------
	.section	.nv.info._Z18process_block_fullPiiiii,"",@"SHT_CUDA_INFO"
	.sectionflags	@""
	.align	4


	//----- nvinfo : EIATTR_CUDA_API_VERSION
	.align		4
        /*0000*/ 	.byte	0x04, 0x37
        /*0002*/ 	.short	(.L_51 - .L_50)
.L_50:
        /*0004*/ 	.word	0x00000082


	//----- nvinfo : EIATTR_KPARAM_INFO
	.align		4
.L_51:
        /*0008*/ 	.byte	0x04, 0x17
        /*000a*/ 	.short	(.L_53 - .L_52)
.L_52:
        /*000c*/ 	.word	0x00000000
        /*0010*/ 	.short	0x0004
        /*0012*/ 	.short	0x0014
        /*0014*/ 	.byte	0x00, 0xf0, 0x11, 0x00


	//----- nvinfo : EIATTR_KPARAM_INFO
	.align		4
.L_53:
        /*0018*/ 	.byte	0x04, 0x17
        /*001a*/ 	.short	(.L_55 - .L_54)
.L_54:
        /*001c*/ 	.word	0x00000000
        /*0020*/ 	.short	0x0003
        /*0022*/ 	.short	0x0010
        /*0024*/ 	.byte	0x00, 0xf0, 0x11, 0x00


	//----- nvinfo : EIATTR_KPARAM_INFO
	.align		4
.L_55:
        /*0028*/ 	.byte	0x04, 0x17
        /*002a*/ 	.short	(.L_57 - .L_56)
.L_56:
        /*002c*/ 	.word	0x00000000
        /*0030*/ 	.short	0x0002
        /*0032*/ 	.short	0x000c
        /*0034*/ 	.byte	0x00, 0xf0, 0x11, 0x00


	//----- nvinfo : EIATTR_KPARAM_INFO
	.align		4
.L_57:
        /*0038*/ 	.byte	0x04, 0x17
        /*003a*/ 	.short	(.L_59 - .L_58)
.L_58:
        /*003c*/ 	.word	0x00000000
        /*0040*/ 	.short	0x0001
        /*0042*/ 	.short	0x0008
        /*0044*/ 	.byte	0x00, 0xf0, 0x11, 0x00


	//----- nvinfo : EIATTR_KPARAM_INFO
	.align		4
.L_59:
        /*0048*/ 	.byte	0x04, 0x17
        /*004a*/ 	.short	(.L_61 - .L_60)
.L_60:
        /*004c*/ 	.word	0x00000000
        /*0050*/ 	.short	0x0000
        /*0052*/ 	.short	0x0000
        /*0054*/ 	.byte	0x00, 0xf5, 0x21, 0x00


	//----- nvinfo : EIATTR_SPARSE_MMA_MASK
	.align		4
.L_61:
        /*0058*/ 	.byte	0x03, 0x50
        /*005a*/ 	.short	0x0000


	//----- nvinfo : EIATTR_MAXREG_COUNT
	.align		4
        /*005c*/ 	.byte	0x03, 0x1b
        /*005e*/ 	.short	0x00ff


	//----- nvinfo : EIATTR_MERCURY_ISA_VERSION
	.align		4
        /*0060*/ 	.byte	0x03, 0x5f
        /*0062*/ 	.short	0x0101


	//----- nvinfo : EIATTR_VRC_CTA_INIT_COUNT
	.align		4
        /*0064*/ 	.byte	0x02, 0x4a
	.zero		1
	.zero		1


	//----- nvinfo : EIATTR_EXIT_INSTR_OFFSETS
	.align		4
        /*0068*/ 	.byte	0x04, 0x1c
        /*006a*/ 	.short	(.L_63 - .L_62)


	//   ....[0]....
.L_62:
        /*006c*/ 	.word	0x000001a0


	//----- nvinfo : EIATTR_CBANK_PARAM_SIZE
	.align		4
.L_63:
        /*0070*/ 	.byte	0x03, 0x19
        /*0072*/ 	.short	0x0018


	//----- nvinfo : EIATTR_PARAM_CBANK
	.align		4
        /*0074*/ 	.byte	0x04, 0x0a
        /*0076*/ 	.short	(.L_65 - .L_64)
	.align		4
.L_64:
        /*0078*/ 	.word	index@(.nv.constant0._Z18process_block_fullPiiiii)
        /*007c*/ 	.short	0x0380
        /*007e*/ 	.short	0x0018


	//----- nvinfo : EIATTR_SW_WAR
	.align		4
.L_65:
        /*0080*/ 	.byte	0x04, 0x36
        /*0082*/ 	.short	(.L_67 - .L_66)
.L_66:
        /*0084*/ 	.word	0x00000008
.L_67:


//--------------------- .nv.callgraph             --------------------------
	.section	.nv.callgraph,"",@"SHT_CUDA_CALLGRAPH"
	.align	4
	.sectionentsize	8
	.align		4
        /*0000*/ 	.word	0x00000000
	.align		4
        /*0004*/ 	.word	0xffffffff
	.align		4
        /*0008*/ 	.word	0x00000000
	.align		4
        /*000c*/ 	.word	0xfffffffe
	.align		4
        /*0010*/ 	.word	0x00000000
	.align		4
        /*0014*/ 	.word	0xfffffffd
	.align		4
        /*0018*/ 	.word	0x00000000
	.align		4
        /*001c*/ 	.word	0xfffffffc


//--------------------- .text._Z16normal_fw_kernelPiii --------------------------
	.section	.text._Z16normal_fw_kernelPiii,"ax",@progbits
	.align	128
        .global         _Z16normal_fw_kernelPiii
        .type           _Z16normal_fw_kernelPiii,@function
        .size           _Z16normal_fw_kernelPiii,(.L_x_3 - _Z16normal_fw_kernelPiii)
        .other          _Z16normal_fw_kernelPiii,@"STO_CUDA_ENTRY STV_DEFAULT"
_Z16normal_fw_kernelPiii:
.text._Z16normal_fw_kernelPiii:
[----:B------:R-:W-:Y:S01]  /*0000*/  LDC R1, c[0x0][0x37c] ;  /* 0x0000df00ff017b82 */ /* 0x000fe20000000800 */
[----:B------:R-:W0:Y:S07]  /*0010*/  S2R R3, SR_TID.Y ;  /* 0x0000000000037919 */ /* 0x000e2e0000002200 */
[----:B------:R-:W0:Y:S01]  /*0020*/  S2UR UR4, SR_CTAID.Y ;  /* 0x00000000000479c3 */ /* 0x000e220000002600 */
[----:B------:R-:W1:Y:S01]  /*0030*/  LDCU UR6, c[0x0][0x388] ;  /* 0x00007100ff0677ac */ /* 0x000e620008000800 */
[----:B------:R-:W2:Y:S06]  /*0040*/  S2R R5, SR_TID.X ;  /* 0x0000000000057919 */ /* 0x000eac0000002100 */
[----:B------:R-:W0:Y:S08]  /*0050*/  LDC R0, c[0x0][0x364] ;  /* 0x0000d900ff007b82 */ /* 0x000e300000000800 */
[----:B------:R-:W2:Y:S08]  /*0060*/  S2UR UR5, SR_CTAID.X ;  /* 0x00000000000579c3 */ /* 0x000eb00000002500 */
[----:B------:R-:W2:Y:S01]  /*0070*/  LDC R2, c[0x0][0x360] ;  /* 0x0000d800ff027b82 */ /* 0x000ea20000000800 */
[----:B0-----:R-:W-:-:S02]  /*0080*/  IMAD R0, R0, UR4, R3 ;  /* 0x0000000400007c24 */ /* 0x001fc4000f8e0203 */
[----:B--2---:R-:W-:-:S05]  /*0090*/  IMAD R3, R2, UR5, R5 ;  /* 0x0000000502037c24 */ /* 0x004fca000f8e0205 */
[----:B------:R-:W-:-:S04]  /*00a0*/  VIMNMX R2, PT, PT, R0, R3, !PT ;  /* 0x0000000300027248 */ /* 0x000fc80007fe0100 */
[----:B-1----:R-:W-:-:S13]  /*00b0*/  ISETP.GE.AND P0, PT, R2, UR6, PT ;  /* 0x0000000602007c0c */ /* 0x002fda000bf06270 */
[----:B------:R-:W-:Y:S05]  /*00c0*/  @P0 EXIT ;  /* 0x000000000000094d */ /* 0x000fea0003800000 */
[----:B------:R-:W0:Y:S01]  /*00d0*/  LDC R11, c[0x0][0x38c] ;  /* 0x0000e300ff0b7b82 */ /* 0x000e220000000800 */
[----:B------:R-:W1:Y:S01]  /*00e0*/  LDCU.64 UR4, c[0x0][0x358] ;  /* 0x00006b00ff0477ac */ /* 0x000e620008000a00 */
[----:B------:R-:W-:-:S06]  /*00f0*/  IMAD R7, R0, UR6, R3 ;  /* 0x0000000600077c24 */ /* 0x000fcc000f8e0203 */
[----:B------:R-:W2:Y:S01]  /*0100*/  LDC.64 R4, c[0x0][0x380] ;  /* 0x0000e000ff047b82 */ /* 0x000ea20000000a00 */
[----:B0-----:R-:W-:Y:S02]  /*0110*/  IMAD R9, R0, UR6, R11 ;  /* 0x0000000600097c24 */ /* 0x001fe4000f8e020b */
[----:B------:R-:W-:Y:S02]  /*0120*/  IMAD R11, R11, UR6, R3 ;  /* 0x000000060b0b7c24 */ /* 0x000fe4000f8e0203 */
[----:B--2---:R-:W-:-:S04]  /*0130*/  IMAD.WIDE R6, R7, 0x4, R4 ;  /* 0x0000000407067825 */ /* 0x004fc800078e0204 */
[--C-:B------:R-:W-:Y:S01]  /*0140*/  IMAD.WIDE R2, R9, 0x4, R4.reuse ;  /* 0x0000000409027825 */ /* 0x100fe200078e0204 */
[----:B-1----:R-:W2:Y:S03]  /*0150*/  LDG.E R0, desc[UR4][R6.64] ;  /* 0x0000000406007981 */ /* 0x002ea6000c1e1900 */
[----:B------:R-:W-:Y:S02]  /*0160*/  IMAD.WIDE R4, R11, 0x4, R4 ;  /* 0x000000040b047825 */ /* 0x000fe400078e0204 */
[----:B------:R-:W2:Y:S04]  /*0170*/  LDG.E R2, desc[UR4][R2.64] ;  /* 0x0000000402027981 */ /* 0x000ea8000c1e1900 */
[----:B------:R-:W2:Y:S02]  /*0180*/  LDG.E R5, desc[UR4][R4.64] ;  /* 0x0000000404057981 */ /* 0x000ea4000c1e1900 */
[----:B--2---:R-:W-:-:S05]  /*0190*/  VIADDMNMX R9, R5, R2, R0, PT ;  /* 0x0000000205097246 */ /* 0x004fca0003800100 */
[----:B------:R-:W-:Y:S01]  /*01a0*/  STG.E desc[UR4][R6.64], R9 ;  /* 0x0000000906007986 */ /* 0x000fe2000c101904 */
[----:B------:R-:W-:Y:S05]  /*01b0*/  EXIT ;  /* 0x000000000000794d */ /* 0x000fea0003800000 */
.L_x_0:
[----:B------:R-:W-:-:S00]  /*01c0*/  BRA `(.L_x_0) ;  /* 0xfffffffc00fc7947 */ /* 0x000fc0000383ffff */
[----:B------:R-:W-:-:S00]  /*01d0*/  NOP ;  /* 0x0000000000007918 */ /* 0x000fc00000000000 */
        /* <DEDUP_REMOVED lines=10> */
.L_x_3:


//--------------------- .text._Z21process_block_partialPiiiii --------------------------
	.section	.text._Z21process_block_partialPiiiii,"ax",@progbits
	.align	128
        .global         _Z21process_block_partialPiiiii
        .type           _Z21process_block_partialPiiiii,@function
        .size           _Z21process_block_partialPiiiii,(.L_x_4 - _Z21process_block_partialPiiiii)
        .other          _Z21process_block_partialPiiiii,@"STO_CUDA_ENTRY STV_DEFAULT"
_Z21process_block_partialPiiiii:
.text._Z21process_block_partialPiiiii:
[----:B------:R-:W-:Y:S01]  /*0000*/  LDC R1, c[0x0][0x37c] ;  /* 0x0000df00ff017b82 */ /* 0x000fe20000000800 */
[----:B------:R-:W0:Y:S07]  /*0010*/  S2R R3, SR_TID.Y ;  /* 0x0000000000037919 */ /* 0x000e2e0000002200 */
[----:B------:R-:W0:Y:S01]  /*0020*/  LDC R0, c[0x0][0x364] ;  /* 0x0000d900ff007b82 */ /* 0x000e220000000800 */
[----:B------:R-:W1:Y:S01]  /*0030*/  LDCU.64 UR6, c[0x0][0x390] ;  /* 0x00007200ff0677ac */ /* 0x000e620008000a00 */
[----:B------:R-:W2:Y:S01]  /*0040*/  S2R R5, SR_TID.X ;  /* 0x0000000000057919 */ /* 0x000ea20000002100 */
[----:B------:R-:W3:Y:S05]  /*0050*/  LDCU UR8, c[0x0][0x388] ;  /* 0x00007100ff0877ac */ /* 0x000eea0008000800 */
[----:B------:R-:W0:Y:S08]  /*0060*/  S2UR UR4, SR_CTAID.Y ;  /* 0x00000000000479c3 */ /* 0x000e300000002600 */
[----:B------:R-:W2:Y:S08]  /*0070*/  S2UR UR5, SR_CTAID.X ;  /* 0x00000000000579c3 */ /* 0x000eb00000002500 */
[----:B------:R-:W2:Y:S01]  /*0080*/  LDC R2, c[0x0][0x360] ;  /* 0x0000d800ff027b82 */ /* 0x000ea20000000800 */
[----:B0-----:R-:W-:-:S05]  /*0090*/  IMAD R0, R0, UR4, R3 ;  /* 0x0000000400007c24 */ /* 0x001fca000f8e0203 */
[----:B-1----:R-:W-:Y:S01]  /*00a0*/  IADD3 R0, PT, PT, R0, UR6, RZ ;  /* 0x0000000600007c10 */ /* 0x002fe2000fffe0ff */
[----:B--2---:R-:W-:-:S05]  /*00b0*/  IMAD R2, R2, UR5, R5 ;  /* 0x0000000502027c24 */ /* 0x004fca000f8e0205 */
[----:B------:R-:W-:-:S04]  /*00c0*/  IADD3 R3, PT, PT, R2, UR7, RZ ;  /* 0x0000000702037c10 */ /* 0x000fc8000fffe0ff */
[----:B------:R-:W-:-:S04]  /*00d0*/  VIMNMX R2, PT, PT, R0, R3, !PT ;  /* 0x0000000300027248 */ /* 0x000fc80007fe0100 */
[----:B---3--:R-:W-:-:S13]  /*00e0*/  ISETP.GE.AND P0, PT, R2, UR8, PT ;  /* 0x0000000802007c0c */ /* 0x008fda000bf06270 */
        /* <DEDUP_REMOVED lines=16> */
.L_x_1:
        /* <DEDUP_REMOVED lines=9> */
.L_x_4:


//--------------------- .text._Z18process_block_fullPiiiii --------------------------
	.section	.text._Z18process_block_fullPiiiii,"ax",@progbits
	.align	128
        .global         _Z18process_block_fullPiiiii
        .type           _Z18process_block_fullPiiiii,@function
        .size           _Z18process_block_fullPiiiii,(.L_x_5 - _Z18process_block_fullPiiiii)
        .other          _Z18process_block_fullPiiiii,@"STO_CUDA_ENTRY STV_DEFAULT"
_Z18process_block_fullPiiiii:
.text._Z18process_block_fullPiiiii:
[----:B------:R-:W-:Y:S01]  /*0000*/  LDC R1, c[0x0][0x37c] ;  /* 0x0000df00ff017b82 */ /* 0x000fe20000000800 */
[----:B------:R-:W0:Y:S07]  /*0010*/  S2R R5, SR_TID.Y ;  /* 0x0000000000057919 */ /* 0x000e2e0000002200 */
[----:B------:R-:W0:Y:S01]  /*0020*/  S2UR UR4, SR_CTAID.Y ;  /* 0x00000000000479c3 */ /* 0x000e220000002600 */
[----:B------:R-:W1:Y:S01]  /*0030*/  LDCU.64 UR6, c[0x0][0x390] ;  /* 0x00007200ff0677ac */ /* 0x000e620008000a00 */
[----:B------:R-:W2:Y:S06]  /*0040*/  S2R R7, SR_TID.X ;  /* 0x0000000000077919 */ /* 0x000eac0000002100 */
[----:B------:R-:W0:Y:S08]  /*0050*/  LDC R0, c[0x0][0x364] ;  /* 0x0000d900ff007b82 */ /* 0x000e300000000800 */
[----:B------:R-:W2:Y:S08]  /*0060*/  S2UR UR5, SR_CTAID.X ;  /* 0x00000000000579c3 */ /* 0x000eb00000002500 */
[----:B------:R-:W2:Y:S08]  /*0070*/  LDC R4, c[0x0][0x360] ;  /* 0x0000d800ff047b82 */ /* 0x000eb00000000800 */
[----:B------:R-:W3:Y:S01]  /*0080*/  LDC.64 R10, c[0x0][0x388] ;  /* 0x0000e200ff0a7b82 */ /* 0x000ee20000000a00 */
[----:B0-----:R-:W-:-:S05]  /*0090*/  IMAD R0, R0, UR4, R5 ;  /* 0x0000000400007c24 */ /* 0x001fca000f8e0205 */
[----:B-1----:R-:W-:Y:S02]  /*00a0*/  IADD3 R5, PT, PT, R0, UR6, RZ ;  /* 0x0000000600057c10 */ /* 0x002fe4000fffe0ff */
[----:B------:R-:W0:Y:S01]  /*00b0*/  LDC.64 R2, c[0x0][0x380] ;  /* 0x0000e000ff027b82 */ /* 0x000e220000000a00 */
[----:B--2---:R-:W-:Y:S01]  /*00c0*/  IMAD R4, R4, UR5, R7 ;  /* 0x0000000504047c24 */ /* 0x004fe2000f8e0207 */
[----:B------:R-:W1:Y:S04]  /*00d0*/  LDCU.64 UR4, c[0x0][0x358] ;  /* 0x00006b00ff0477ac */ /* 0x000e680008000a00 */
[----:B------:R-:W-:Y:S01]  /*00e0*/  IADD3 R4, PT, PT, R4, UR7, RZ ;  /* 0x0000000704047c10 */ /* 0x000fe2000fffe0ff */
[----:B---3--:R-:W-:-:S04]  /*00f0*/  IMAD R7, R5, R10, R11 ;  /* 0x0000000a05077224 */ /* 0x008fc800078e020b */
[--C-:B------:R-:W-:Y:S02]  /*0100*/  IMAD R11, R10, R11, R4.reuse ;  /* 0x0000000b0a0b7224 */ /* 0x100fe400078e0204 */
[----:B------:R-:W-:Y:S02]  /*0110*/  IMAD R9, R5, R10, R4 ;  /* 0x0000000a05097224 */ /* 0x000fe400078e0204 */
[----:B0-----:R-:W-:-:S04]  /*0120*/  IMAD.WIDE R4, R7, 0x4, R2 ;  /* 0x0000000407047825 */ /* 0x001fc800078e0202 */
[--C-:B------:R-:W-:Y:S02]  /*0130*/  IMAD.WIDE R6, R11, 0x4, R2.reuse ;  /* 0x000000040b067825 */ /* 0x100fe400078e0202 */
[----:B-1----:R-:W2:Y:S02]  /*0140*/  LDG.E R4, desc[UR4][R4.64] ;  /* 0x0000000404047981 */ /* 0x002ea4000c1e1900 */
[----:B------:R-:W-:Y:S02]  /*0150*/  IMAD.WIDE R2, R9, 0x4, R2 ;  /* 0x0000000409027825 */ /* 0x000fe400078e0202 */
[----:B------:R-:W2:Y:S04]  /*0160*/  LDG.E R7, desc[UR4][R6.64] ;  /* 0x0000000406077981 */ /* 0x000ea8000c1e1900 */
[----:B------:R-:W2:Y:S02]  /*0170*/  LDG.E R0, desc[UR4][R2.64] ;  /* 0x0000000402007981 */ /* 0x000ea4000c1e1900 */
[----:B--2---:R-:W-:-:S05]  /*0180*/  VIADDMNMX R9, R7, R4, R0, PT ;  /* 0x0000000407097246 */ /* 0x004fca0003800100 */
[----:B------:R-:W-:Y:S01]  /*0190*/  STG.E desc[UR4][R2.64], R9 ;  /* 0x0000000902007986 */ /* 0x000fe2000c101904 */
[----:B------:R-:W-:Y:S05]  /*01a0*/  EXIT ;  /* 0x000000000000794d */ /* 0x000fea0003800000 */
.L_x_2:
        /* <DEDUP_REMOVED lines=13> */
.L_x_5:


//--------------------- .nv.shared.reserved.0     --------------------------
	.section	.nv.shared.reserved.0,"aw",@nobits
	.weak		__nv_reservedSMEM_offset_0_alias
	.size		__nv_reservedSMEM_offset_0_alias, 0, 64
	.other		__nv_reservedSMEM_offset_0_alias,@"STO_CUDA_RESERVED_SHARED STV_DEFAULT"
__nv_reservedSMEM_offset_0_alias:
	.zero		0
	.zero		64


//--------------------- .nv.constant0._Z16normal_fw_kernelPiii --------------------------
	.section	.nv.constant0._Z16normal_fw_kernelPiii,"a",@progbits
	.sectionflags	@""
	.align	4
.nv.constant0._Z16normal_fw_kernelPiii:
	.zero		912


//--------------------- .nv.constant0._Z21process_block_partialPiiiii --------------------------
	.section	.nv.constant0._Z21process_block_partialPiiiii,"a",@progbits
	.sectionflags	@""
	.align	4
.nv.constant0._Z21process_block_partialPiiiii:
	.zero		920


//--------------------- .nv.constant0._Z18process_block_fullPiiiii --------------------------
	.section	.nv.constant0._Z18process_block_fullPiiiii,"a",@progbits
	.sectionflags	@""
	.align	4
.nv.constant0._Z18process_block_fullPiiiii:
	.zero		920


//--------------------- SYMBOLS --------------------------

	.type		.nv.reservedSmem.offset0,@object
	.size		.nv.reservedSmem.offset0,0x4
